//
// Generated by NVIDIA NVVM Compiler
//
// Compiler Build ID: CL-36424714
// Cuda compilation tools, release 13.0, V13.0.88
// Based on NVVM 20.0.0
//

.version 9.0
.target sm_100
.address_size 64

	// .globl	_Z12hello_kernelv
.extern .func  (.param .b32 func_retval0) vprintf
(
	.param .b64 vprintf_param_0,
	.param .b64 vprintf_param_1
)
;
.global .align 1 .b8 $str[22] = {72, 101, 108, 108, 111, 32, 102, 114, 111, 109, 32, 116, 104, 114, 101, 97, 100, 32, 37, 100, 10};

.visible .entry _Z12hello_kernelv()
{
	.local .align 8 .b8 	__local_depot0[8];
	.reg .b64 	%SP;
	.reg .b64 	%SPL;
	.reg .b32 	%r<7>;
	.reg .b64 	%rd<5>;

	mov.u64 	%SPL, __local_depot0;
	cvta.local.u64 	%SP, %SPL;
	add.u64 	%rd1, %SP, 0;
	add.u64 	%rd2, %SPL, 0;
	mov.u32 	%r1, %ctaid.x;
	mov.u32 	%r2, %ntid.x;
	mov.u32 	%r3, %tid.x;
	mad.lo.s32 	%r4, %r1, %r2, %r3;
	st.local.u32 	[%rd2], %r4;
	mov.u64 	%rd3, $str;
	cvta.global.u64 	%rd4, %rd3;
	{ // callseq 0, 0
	.param .b64 param0;
	st.param.b64 	[param0], %rd4;
	.param .b64 param1;
	st.param.b64 	[param1], %rd1;
	.param .b32 retval0;
	call.uni (retval0), 
	vprintf, 
	(
	param0, 
	param1
	);
	ld.param.b32 	%r5, [retval0];
	} // callseq 0
	ret;

}


// ===== COMPILED SASS (sm_100) =====

	.target	sm_100

	.elftype	@"ET_EXEC"


//--------------------- .note.nv.tkinfo           --------------------------
	.section	.note.nv.tkinfo,"",@"SHT_NOTE"
	.sectionflags	@"SHF_NOTE_NV_TKINFO"
	.tkinfo
        /*0018*/ 	.word	0x00000002
        /*0030*/ 	.string	""
        /*0030*/ 	.string	"ptxas"
        /*0030*/ 	.string	"Cuda compilation tools, release 13.0, V13.0.88"
        /*0030*/ 	.string	"Build cuda_13.0.r13.0/compiler.36424714_0"
        /*0030*/ 	.string	"-arch sm_100 -m 64 "



//--------------------- .note.nv.cuinfo           --------------------------
	.section	.note.nv.cuinfo,"",@"SHT_NOTE"
	.sectionflags	@"SHF_NOTE_NV_CUINFO"
        /*0018*/ 	.short	0x0002
        /*001a*/ 	.short	0x0064
        /*001c*/ 	.short	0x0082
	.zero		2


//--------------------- .nv.info                  --------------------------
	.section	.nv.info,"",@"SHT_CUDA_INFO"
	.align	4


	//----- nvinfo : EIATTR_REGCOUNT
	.align		4
        /*0000*/ 	.byte	0x04, 0x2f
        /*0002*/ 	.short	(.L_2 - .L_1)
	.align		4
.L_1:
        /*0004*/ 	.word	index@(_Z12hello_kernelv)
        /*0008*/ 	.word	0x00000018


	//----- nvinfo : EIATTR_FRAME_SIZE
	.align		4
.L_2:
        /*000c*/ 	.byte	0x04, 0x11
        /*000e*/ 	.short	(.L_4 - .L_3)
	.align		4
.L_3:
        /*0010*/ 	.word	index@(_Z12hello_kernelv)
        /*0014*/ 	.word	0x00000008


	//----- nvinfo : EIATTR_MIN_STACK_SIZE
	.align		4
.L_4:
        /*0018*/ 	.byte	0x04, 0x12
        /*001a*/ 	.short	(.L_6 - .L_5)
	.align		4
.L_5:
        /*001c*/ 	.word	index@(_Z12hello_kernelv)
        /*0020*/ 	.word	0x00000008
.L_6:


//--------------------- .nv.compat                --------------------------
	.section	.nv.compat,"",@"SHT_CUDA_COMPAT_INFO"
	.align	4
        /*0000*/ 	.byte	0x02, 0x09, 0x00, 0x00, 0x02, 0x02, 0x01, 0x00, 0x02, 0x05, 0x05, 0x00, 0x03, 0x07, 0x01, 0x01
        /*0010*/ 	.byte	0x02, 0x03, 0x00, 0x00, 0x02, 0x06, 0x01, 0x00, 0x04, 0x0b, 0x08, 0x00, 0x09, 0x00, 0x00, 0x00
        /*0020*/ 	.byte	0x00, 0x00, 0x00, 0x00


//--------------------- .nv.info._Z12hello_kernelv --------------------------
	.section	.nv.info._Z12hello_kernelv,"",@"SHT_CUDA_INFO"
	.sectionflags	@""
	.align	4


	//----- nvinfo : EIATTR_CUDA_API_VERSION
	.align		4
        /*0000*/ 	.byte	0x04, 0x37
        /*0002*/ 	.short	(.L_8 - .L_7)
.L_7:
        /*0004*/ 	.word	0x00000082


	//----- nvinfo : EIATTR_SPARSE_MMA_MASK
	.align		4
.L_8:
        /*0008*/ 	.byte	0x03, 0x50
        /*000a*/ 	.short	0x0000


	//----- nvinfo : EIATTR_MAXREG_COUNT
	.align		4
        /*000c*/ 	.byte	0x03, 0x1b
        /*000e*/ 	.short	0x00ff


	//----- nvinfo : EIATTR_EXTERNS
	.align		4
        /*0010*/ 	.byte	0x04, 0x0f
        /*0012*/ 	.short	(.L_10 - .L_9)


	//   ....[0]....
	.align		4
.L_9:
        /*0014*/ 	.word	index@(vprintf)


	//----- nvinfo : EIATTR_MERCURY_ISA_VERSION
	.align		4
.L_10:
        /*0018*/ 	.byte	0x03, 0x5f
        /*001a*/ 	.short	0x0101


	//----- nvinfo : EIATTR_VRC_CTA_INIT_COUNT
	.align		4
        /*001c*/ 	.byte	0x02, 0x4a
	.zero		1
	.zero		1


	//----- nvinfo : EIATTR_SYSCALL_OFFSETS
	.align		4
        /*0020*/ 	.byte	0x04, 0x46
        /*0022*/ 	.short	(.L_12 - .L_11)


	//   ....[0]....
.L_11:
        /*0024*/ 	.word	0x00000110


	//----- nvinfo : EIATTR_EXIT_INSTR_OFFSETS
	.align		4
.L_12:
        /*0028*/ 	.byte	0x04, 0x1c
        /*002a*/ 	.short	(.L_14 - .L_13)


	//   ....[0]....
.L_13:
        /*002c*/ 	.word	0x00000120


	//----- nvinfo : EIATTR_SW_WAR
	.align		4
.L_14:
        /*0030*/ 	.byte	0x04, 0x36
        /*0032*/ 	.short	(.L_16 - .L_15)
.L_15:
        /*0034*/ 	.word	0x00000008
.L_16:


//--------------------- .nv.callgraph             --------------------------
	.section	.nv.callgraph,"",@"SHT_CUDA_CALLGRAPH"
	.align	4
	.sectionentsize	8
	.align		4
        /*0000*/ 	.word	0x00000000
	.align		4
        /*0004*/ 	.word	0xffffffff
	.align		4
        /*0008*/ 	.word	index@(_Z12hello_kernelv)
	.align		4
        /*000c*/ 	.word	index@(vprintf)
	.align		4
        /*0010*/ 	.word	0x00000000
	.align		4
        /*0014*/ 	.word	0xfffffffe
	.align		4
        /*0018*/ 	.word	0x00000000
	.align		4
        /*001c*/ 	.word	0xfffffffd
	.align		4
        /*0020*/ 	.word	0x00000000
	.align		4
        /*0024*/ 	.word	0xfffffffc


//--------------------- .nv.constant4             --------------------------
	.section	.nv.constant4,"a",@progbits
	.align	8
	.align		8
.nv.constant4:
        /*0000*/ 	.dword	vprintf
	.align		8
        /*0008*/ 	.dword	$str


//--------------------- .text._Z12hello_kernelv   --------------------------
	.section	.text._Z12hello_kernelv,"ax",@progbits
	.align	128
        .global         _Z12hello_kernelv
        .type           _Z12hello_kernelv,@function
        .size           _Z12hello_kernelv,(.L_x_2 - _Z12hello_kernelv)
        .other          _Z12hello_kernelv,@"STO_CUDA_ENTRY STV_DEFAULT"
_Z12hello_kernelv:
.text._Z12hello_kernelv:
[----:B------:R-:W0:Y:S01]  /*0000*/  LDC R1, c[0x0][0x37c] ;  /* 0x0000df00ff017b82 */ /* 0x000e220000000800 */
[----:B------:R-:W1:Y:S01]  /*0010*/  S2R R3, SR_TID.X ;  /* 0x0000000000037919 */ /* 0x000e620000002100 */
[----:B------:R-:W2:Y:S06]  /*0020*/  LDCU UR5, c[0x0][0x2fc] ;  /* 0x00005f80ff0577ac */ /* 0x000eac0008000800 */
[----:B------:R-:W1:Y:S01]  /*0030*/  S2UR UR6, SR_CTAID.X ;  /* 0x00000000000679c3 */ /* 0x000e620000002500 */
[----:B------:R-:W-:Y:S01]  /*0040*/  MOV R2, 0x0 ;  /* 0x0000000000027802 */ /* 0x000fe20000000f00 */
[----:B0-----:R-:W-:Y:S01]  /*0050*/  VIADD R1, R1, 0xfffffff8 ;  /* 0xfffffff801017836 */ /* 0x001fe20000000000 */
[----:B------:R-:W0:Y:S05]  /*0060*/  LDCU UR4, c[0x0][0x2f8] ;  /* 0x00005f00ff0477ac */ /* 0x000e2a0008000800 */
[----:B------:R-:W1:Y:S01]  /*0070*/  LDC R0, c[0x0][0x360] ;  /* 0x0000d800ff007b82 */ /* 0x000e620000000800 */
[----:B0-----:R-:W-:-:S05]  /*0080*/  IADD3 R6, P0, PT, R1, UR4, RZ ;  /* 0x0000000401067c10 */ /* 0x001fca000ff1e0ff */
[----:B--2---:R-:W-:Y:S02]  /*0090*/  IMAD.X R7, RZ, RZ, UR5, P0 ;  /* 0x00000005ff077e24 */ /* 0x004fe400080e06ff */
[----:B-1----:R-:W-:Y:S01]  /*00a0*/  IMAD R0, R0, UR6, R3 ;  /* 0x0000000600007c24 */ /* 0x002fe2000f8e0203 */
[----:B------:R-:W0:Y:S01]  /*00b0*/  LDCU.64 UR6, c[0x4][0x8] ;  /* 0x01000100ff0677ac */ /* 0x000e220008000a00 */
[----:B------:R-:W1:Y:S03]  /*00c0*/  LDC.64 R2, c[0x4][R2] ;  /* 0x0100000002027b82 */ /* 0x000e660000000a00 */
[----:B------:R2:W-:Y:S01]  /*00d0*/  STL [R1], R0 ;  /* 0x0000000001007387 */ /* 0x0005e20000100800 */
[----:B0-----:R-:W-:Y:S01]  /*00e0*/  IMAD.U32 R4, RZ, RZ, UR6 ;  /* 0x00000006ff047e24 */ /* 0x001fe2000f8e00ff */
[----:B--2---:R-:W-:-:S07]  /*00f0*/  MOV R5, UR7 ;  /* 0x0000000700057c02 */ /* 0x004fce0008000f00 */
[----:B------:R-:W-:-:S07]  /*0100*/  LEPC R20, `(.L_x_0) ;  /* 0x000000001014794e */ /* 0x000fce0000000000 */
[----:B-1----:R-:W-:Y:S05]  /*0110*/  CALL.ABS.NOINC R2 ;  /* 0x0000000002007343 */ /* 0x002fea0003c00000 */
.L_x_0:
[----:B------:R-:W-:Y:S05]  /*0120*/  EXIT ;  /* 0x000000000000794d */ /* 0x000fea0003800000 */
.L_x_1:
[----:B------:R-:W-:-:S00]  /*0130*/  BRA `(.L_x_1) ;  /* 0xfffffffc00fc7947 */ /* 0x000fc0000383ffff */
[----:B------:R-:W-:-:S00]  /*0140*/  NOP ;  /* 0x0000000000007918 */ /* 0x000fc00000000000 */
        /* <DEDUP_REMOVED lines=11> */
.L_x_2:


//--------------------- .nv.global.init           --------------------------
	.section	.nv.global.init,"aw",@progbits
.nv.global.init:
	.type		$str,@object
	.size		$str,(.L_0 - $str)
$str:
        /*0000*/ 	.byte	0x48, 0x65, 0x6c, 0x6c, 0x6f, 0x20, 0x66, 0x72, 0x6f, 0x6d, 0x20, 0x74, 0x68, 0x72, 0x65, 0x61
        /*0010*/ 	.byte	0x64, 0x20, 0x25, 0x64, 0x0a, 0x00
.L_0:


//--------------------- .nv.shared.reserved.0     --------------------------
	.section	.nv.shared.reserved.0,"aw",@nobits
	.weak		__nv_reservedSMEM_offset_0_alias
	.size		__nv_reservedSMEM_offset_0_alias, 0, 64
	.other		__nv_reservedSMEM_offset_0_alias,@"STO_CUDA_RESERVED_SHARED STV_DEFAULT"
__nv_reservedSMEM_offset_0_alias:
	.zero		0
	.zero		64


//--------------------- .nv.constant0._Z12hello_kernelv --------------------------
	.section	.nv.constant0._Z12hello_kernelv,"a",@progbits
	.sectionflags	@""
	.align	4
.nv.constant0._Z12hello_kernelv:
	.zero		896


//--------------------- SYMBOLS --------------------------

	.type		.nv.reservedSmem.offset0,@object
	.size		.nv.reservedSmem.offset0,0x4
	.type		vprintf,@function
